//
// Generated by NVIDIA NVVM Compiler
//
// Compiler Build ID: CL-36424714
// Cuda compilation tools, release 13.0, V13.0.88
// Based on NVVM 20.0.0
//

.version 9.0
.target sm_100
.address_size 64

	// .globl	_Z16vec_accum_kernelPKiS0_Pii

.visible .entry _Z16vec_accum_kernelPKiS0_Pii(
	.param .u64 .ptr .align 1 _Z16vec_accum_kernelPKiS0_Pii_param_0,
	.param .u64 .ptr .align 1 _Z16vec_accum_kernelPKiS0_Pii_param_1,
	.param .u64 .ptr .align 1 _Z16vec_accum_kernelPKiS0_Pii_param_2,
	.param .u32 _Z16vec_accum_kernelPKiS0_Pii_param_3
)
{
	.reg .pred 	%p<2>;
	.reg .b32 	%r<11>;
	.reg .b64 	%rd<11>;

	ld.param.u64 	%rd1, [_Z16vec_accum_kernelPKiS0_Pii_param_0];
	ld.param.u64 	%rd2, [_Z16vec_accum_kernelPKiS0_Pii_param_1];
	ld.param.u64 	%rd3, [_Z16vec_accum_kernelPKiS0_Pii_param_2];
	ld.param.u32 	%r2, [_Z16vec_accum_kernelPKiS0_Pii_param_3];
	mov.u32 	%r3, %ctaid.x;
	mov.u32 	%r4, %ntid.x;
	mov.u32 	%r5, %tid.x;
	mad.lo.s32 	%r1, %r3, %r4, %r5;
	setp.ge.s32 	%p1, %r1, %r2;
	@%p1 bra 	$L__BB0_2;
	cvta.to.global.u64 	%rd4, %rd1;
	cvta.to.global.u64 	%rd5, %rd2;
	cvta.to.global.u64 	%rd6, %rd3;
	mul.wide.s32 	%rd7, %r1, 4;
	add.s64 	%rd8, %rd4, %rd7;
	ld.global.u32 	%r6, [%rd8];
	add.s64 	%rd9, %rd5, %rd7;
	ld.global.u32 	%r7, [%rd9];
	add.s32 	%r8, %r7, %r6;
	add.s64 	%rd10, %rd6, %rd7;
	ld.global.u32 	%r9, [%rd10];
	add.s32 	%r10, %r8, %r9;
	st.global.u32 	[%rd10], %r10;
$L__BB0_2:
	ret;

}


// ===== COMPILED SASS (sm_100) =====

	.target	sm_100

	.elftype	@"ET_EXEC"


//--------------------- .note.nv.tkinfo           --------------------------
	.section	.note.nv.tkinfo,"",@"SHT_NOTE"
	.sectionflags	@"SHF_NOTE_NV_TKINFO"
	.tkinfo
        /*0018*/ 	.word	0x00000002
        /*0030*/ 	.string	""
        /*0030*/ 	.string	"ptxas"
        /*0030*/ 	.string	"Cuda compilation tools, release 13.0, V13.0.88"
        /*0030*/ 	.string	"Build cuda_13.0.r13.0/compiler.36424714_0"
        /*0030*/ 	.string	"-arch sm_100 -m 64 "



//--------------------- .note.nv.cuinfo           --------------------------
	.section	.note.nv.cuinfo,"",@"SHT_NOTE"
	.sectionflags	@"SHF_NOTE_NV_CUINFO"
        /*0018*/ 	.short	0x0002
        /*001a*/ 	.short	0x0064
        /*001c*/ 	.short	0x0082
	.zero		2


//--------------------- .nv.info                  --------------------------
	.section	.nv.info,"",@"SHT_CUDA_INFO"
	.align	4


	//----- nvinfo : EIATTR_REGCOUNT
	.align		4
        /*0000*/ 	.byte	0x04, 0x2f
        /*0002*/ 	.short	(.L_1 - .L_0)
	.align		4
.L_0:
        /*0004*/ 	.word	index@(_Z16vec_accum_kernelPKiS0_Pii)
        /*0008*/ 	.word	0x0000000c


	//----- nvinfo : EIATTR_FRAME_SIZE
	.align		4
.L_1:
        /*000c*/ 	.byte	0x04, 0x11
        /*000e*/ 	.short	(.L_3 - .L_2)
	.align		4
.L_2:
        /*0010*/ 	.word	index@(_Z16vec_accum_kernelPKiS0_Pii)
        /*0014*/ 	.word	0x00000000


	//----- nvinfo : EIATTR_MIN_STACK_SIZE
	.align		4
.L_3:
        /*0018*/ 	.byte	0x04, 0x12
        /*001a*/ 	.short	(.L_5 - .L_4)
	.align		4
.L_4:
        /*001c*/ 	.word	index@(_Z16vec_accum_kernelPKiS0_Pii)
        /*0020*/ 	.word	0x00000000
.L_5:


//--------------------- .nv.compat                --------------------------
	.section	.nv.compat,"",@"SHT_CUDA_COMPAT_INFO"
	.align	4
        /*0000*/ 	.byte	0x02, 0x09, 0x00, 0x00, 0x02, 0x02, 0x01, 0x00, 0x02, 0x05, 0x05, 0x00, 0x03, 0x07, 0x01, 0x01
        /*0010*/ 	.byte	0x02, 0x03, 0x00, 0x00, 0x02, 0x06, 0x01, 0x00, 0x04, 0x0b, 0x08, 0x00, 0x09, 0x00, 0x00, 0x00
        /*0020*/ 	.byte	0x00, 0x00, 0x00, 0x00


//--------------------- .nv.info._Z16vec_accum_kernelPKiS0_Pii --------------------------
	.section	.nv.info._Z16vec_accum_kernelPKiS0_Pii,"",@"SHT_CUDA_INFO"
	.sectionflags	@""
	.align	4


	//----- nvinfo : EIATTR_CUDA_API_VERSION
	.align		4
        /*0000*/ 	.byte	0x04, 0x37
        /*0002*/ 	.short	(.L_7 - .L_6)
.L_6:
        /*0004*/ 	.word	0x00000082


	//----- nvinfo : EIATTR_KPARAM_INFO
	.align		4
.L_7:
        /*0008*/ 	.byte	0x04, 0x17
        /*000a*/ 	.short	(.L_9 - .L_8)
.L_8:
        /*000c*/ 	.word	0x00000000
        /*0010*/ 	.short	0x0003
        /*0012*/ 	.short	0x0018
        /*0014*/ 	.byte	0x00, 0xf0, 0x11, 0x00


	//----- nvinfo : EIATTR_KPARAM_INFO
	.align		4
.L_9:
        /*0018*/ 	.byte	0x04, 0x17
        /*001a*/ 	.short	(.L_11 - .L_10)
.L_10:
        /*001c*/ 	.word	0x00000000
        /*0020*/ 	.short	0x0002
        /*0022*/ 	.short	0x0010
        /*0024*/ 	.byte	0x00, 0xf5, 0x21, 0x00


	//----- nvinfo : EIATTR_KPARAM_INFO
	.align		4
.L_11:
        /*0028*/ 	.byte	0x04, 0x17
        /*002a*/ 	.short	(.L_13 - .L_12)
.L_12:
        /*002c*/ 	.word	0x00000000
        /*0030*/ 	.short	0x0001
        /*0032*/ 	.short	0x0008
        /*0034*/ 	.byte	0x00, 0xf5, 0x21, 0x00


	//----- nvinfo : EIATTR_KPARAM_INFO
	.align		4
.L_13:
        /*0038*/ 	.byte	0x04, 0x17
        /*003a*/ 	.short	(.L_15 - .L_14)
.L_14:
        /*003c*/ 	.word	0x00000000
        /*0040*/ 	.short	0x0000
        /*0042*/ 	.short	0x0000
        /*0044*/ 	.byte	0x00, 0xf5, 0x21, 0x00


	//----- nvinfo : EIATTR_SPARSE_MMA_MASK
	.align		4
.L_15:
        /*0048*/ 	.byte	0x03, 0x50
        /*004a*/ 	.short	0x0000


	//----- nvinfo : EIATTR_MAXREG_COUNT
	.align		4
        /*004c*/ 	.byte	0x03, 0x1b
        /*004e*/ 	.short	0x00ff


	//----- nvinfo : EIATTR_MERCURY_ISA_VERSION
	.align		4
        /*0050*/ 	.byte	0x03, 0x5f
        /*0052*/ 	.short	0x0101


	//----- nvinfo : EIATTR_VRC_CTA_INIT_COUNT
	.align		4
        /*0054*/ 	.byte	0x02, 0x4a
	.zero		1
	.zero		1


	//----- nvinfo : EIATTR_EXIT_INSTR_OFFSETS
	.align		4
        /*0058*/ 	.byte	0x04, 0x1c
        /*005a*/ 	.short	(.L_17 - .L_16)


	//   ....[0]....
.L_16:
        /*005c*/ 	.word	0x00000070


	//   ....[1]....
        /*0060*/ 	.word	0x00000140


	//----- nvinfo : EIATTR_CBANK_PARAM_SIZE
	.align		4
.L_17:
        /*0064*/ 	.byte	0x03, 0x19
        /*0066*/ 	.short	0x001c


	//----- nvinfo : EIATTR_PARAM_CBANK
	.align		4
        /*0068*/ 	.byte	0x04, 0x0a
        /*006a*/ 	.short	(.L_19 - .L_18)
	.align		4
.L_18:
        /*006c*/ 	.word	index@(.nv.constant0._Z16vec_accum_kernelPKiS0_Pii)
        /*0070*/ 	.short	0x0380
        /*0072*/ 	.short	0x001c


	//----- nvinfo : EIATTR_SW_WAR
	.align		4
.L_19:
        /*0074*/ 	.byte	0x04, 0x36
        /*0076*/ 	.short	(.L_21 - .L_20)
.L_20:
        /*0078*/ 	.word	0x00000008
.L_21:


//--------------------- .nv.callgraph             --------------------------
	.section	.nv.callgraph,"",@"SHT_CUDA_CALLGRAPH"
	.align	4
	.sectionentsize	8
	.align		4
        /*0000*/ 	.word	0x00000000
	.align		4
        /*0004*/ 	.word	0xffffffff
	.align		4
        /*0008*/ 	.word	0x00000000
	.align		4
        /*000c*/ 	.word	0xfffffffe
	.align		4
        /*0010*/ 	.word	0x00000000
	.align		4
        /*0014*/ 	.word	0xfffffffd
	.align		4
        /*0018*/ 	.word	0x00000000
	.align		4
        /*001c*/ 	.word	0xfffffffc


//--------------------- .text._Z16vec_accum_kernelPKiS0_Pii --------------------------
	.section	.text._Z16vec_accum_kernelPKiS0_Pii,"ax",@progbits
	.align	128
        .global         _Z16vec_accum_kernelPKiS0_Pii
        .type           _Z16vec_accum_kernelPKiS0_Pii,@function
        .size           _Z16vec_accum_kernelPKiS0_Pii,(.L_x_1 - _Z16vec_accum_kernelPKiS0_Pii)
        .other          _Z16vec_accum_kernelPKiS0_Pii,@"STO_CUDA_ENTRY STV_DEFAULT"
_Z16vec_accum_kernelPKiS0_Pii:
.text._Z16vec_accum_kernelPKiS0_Pii:
[----:B------:R-:W-:Y:S01]  /*0000*/  LDC R1, c[0x0][0x37c] ;  /* 0x0000df00ff017b82 */ /* 0x000fe20000000800 */
[----:B------:R-:W0:Y:S07]  /*0010*/  S2R R0, SR_TID.X ;  /* 0x0000000000007919 */ /* 0x000e2e0000002100 */
[----:B------:R-:W0:Y:S01]  /*0020*/  S2UR UR4, SR_CTAID.X ;  /* 0x00000000000479c3 */ /* 0x000e220000002500 */
[----:B------:R-:W1:Y:S07]  /*0030*/  LDCU UR5, c[0x0][0x398] ;  /* 0x00007300ff0577ac */ /* 0x000e6e0008000800 */
[----:B------:R-:W0:Y:S02]  /*0040*/  LDC R9, c[0x0][0x360] ;  /* 0x0000d800ff097b82 */ /* 0x000e240000000800 */
[----:B0-----:R-:W-:-:S05]  /*0050*/  IMAD R9, R9, UR4, R0 ;  /* 0x0000000409097c24 */ /* 0x001fca000f8e0200 */
[----:B-1----:R-:W-:-:S13]  /*0060*/  ISETP.GE.AND P0, PT, R9, UR5, PT ;  /* 0x0000000509007c0c */ /* 0x002fda000bf06270 */
[----:B------:R-:W-:Y:S05]  /*0070*/  @P0 EXIT ;  /* 0x000000000000094d */ /* 0x000fea0003800000 */
[----:B------:R-:W0:Y:S01]  /*0080*/  LDC.64 R2, c[0x0][0x380] ;  /* 0x0000e000ff027b82 */ /* 0x000e220000000a00 */
[----:B------:R-:W1:Y:S07]  /*0090*/  LDCU.64 UR4, c[0x0][0x358] ;  /* 0x00006b00ff0477ac */ /* 0x000e6e0008000a00 */
[----:B------:R-:W2:Y:S08]  /*00a0*/  LDC.64 R4, c[0x0][0x388] ;  /* 0x0000e200ff047b82 */ /* 0x000eb00000000a00 */
[----:B------:R-:W3:Y:S01]  /*00b0*/  LDC.64 R6, c[0x0][0x390] ;  /* 0x0000e400ff067b82 */ /* 0x000ee20000000a00 */
[----:B0-----:R-:W-:-:S06]  /*00c0*/  IMAD.WIDE R2, R9, 0x4, R2 ;  /* 0x0000000409027825 */ /* 0x001fcc00078e0202 */
[----:B-1----:R-:W4:Y:S01]  /*00d0*/  LDG.E R2, desc[UR4][R2.64] ;  /* 0x0000000402027981 */ /* 0x002f22000c1e1900 */
[----:B--2---:R-:W-:-:S06]  /*00e0*/  IMAD.WIDE R4, R9, 0x4, R4 ;  /* 0x0000000409047825 */ /* 0x004fcc00078e0204 */
[----:B------:R-:W4:Y:S01]  /*00f0*/  LDG.E R5, desc[UR4][R4.64] ;  /* 0x0000000404057981 */ /* 0x000f22000c1e1900 */
[----:B---3--:R-:W-:-:S05]  /*0100*/  IMAD.WIDE R6, R9, 0x4, R6 ;  /* 0x0000000409067825 */ /* 0x008fca00078e0206 */
[----:B------:R-:W4:Y:S02]  /*0110*/  LDG.E R0, desc[UR4][R6.64] ;  /* 0x0000000406007981 */ /* 0x000f24000c1e1900 */
[----:B----4-:R-:W-:-:S05]  /*0120*/  IADD3 R9, PT, PT, R0, R5, R2 ;  /* 0x0000000500097210 */ /* 0x010fca0007ffe002 */
[----:B------:R-:W-:Y:S01]  /*0130*/  STG.E desc[UR4][R6.64], R9 ;  /* 0x0000000906007986 */ /* 0x000fe2000c101904 */
[----:B------:R-:W-:Y:S05]  /*0140*/  EXIT ;  /* 0x000000000000794d */ /* 0x000fea0003800000 */
.L_x_0:
[----:B------:R-:W-:-:S00]  /*0150*/  BRA `(.L_x_0) ;  /* 0xfffffffc00fc7947 */ /* 0x000fc0000383ffff */
[----:B------:R-:W-:-:S00]  /*0160*/  NOP ;  /* 0x0000000000007918 */ /* 0x000fc00000000000 */
        /* <DEDUP_REMOVED lines=9> */
.L_x_1:


//--------------------- .nv.shared.reserved.0     --------------------------
	.section	.nv.shared.reserved.0,"aw",@nobits
	.weak		__nv_reservedSMEM_offset_0_alias
	.size		__nv_reservedSMEM_offset_0_alias, 0, 64
	.other		__nv_reservedSMEM_offset_0_alias,@"STO_CUDA_RESERVED_SHARED STV_DEFAULT"
__nv_reservedSMEM_offset_0_alias:
	.zero		0
	.zero		64


//--------------------- .nv.constant0._Z16vec_accum_kernelPKiS0_Pii --------------------------
	.section	.nv.constant0._Z16vec_accum_kernelPKiS0_Pii,"a",@progbits
	.sectionflags	@""
	.align	4
.nv.constant0._Z16vec_accum_kernelPKiS0_Pii:
	.zero		924


//--------------------- SYMBOLS --------------------------

	.type		.nv.reservedSmem.offset0,@object
	.size		.nv.reservedSmem.offset0,0x4
